//
// Generated by NVIDIA NVVM Compiler
//
// Compiler Build ID: CL-36424714
// Cuda compilation tools, release 13.0, V13.0.88
// Based on NVVM 20.0.0
//

.version 9.0
.target sm_100
.address_size 64

	// .globl	_Z16calculate_forcesP6float4S0_S0_S0_
// shPosition has been demoted

.visible .entry _Z16calculate_forcesP6float4S0_S0_S0_(
	.param .u64 .ptr .align 1 _Z16calculate_forcesP6float4S0_S0_S0__param_0,
	.param .u64 .ptr .align 1 _Z16calculate_forcesP6float4S0_S0_S0__param_1,
	.param .u64 .ptr .align 1 _Z16calculate_forcesP6float4S0_S0_S0__param_2,
	.param .u64 .ptr .align 1 _Z16calculate_forcesP6float4S0_S0_S0__param_3
)
{
	.reg .pred 	%p<8>;
	.reg .b32 	%r<38>;
	.reg .b32 	%f<210>;
	.reg .b64 	%rd<17>;
	// demoted variable
	.shared .align 16 .b8 shPosition[4096];
	ld.param.u64 	%rd5, [_Z16calculate_forcesP6float4S0_S0_S0__param_0];
	ld.param.u64 	%rd2, [_Z16calculate_forcesP6float4S0_S0_S0__param_1];
	ld.param.u64 	%rd3, [_Z16calculate_forcesP6float4S0_S0_S0__param_2];
	ld.param.u64 	%rd4, [_Z16calculate_forcesP6float4S0_S0_S0__param_3];
	cvta.to.global.u64 	%rd1, %rd5;
	mov.u32 	%r16, %ctaid.x;
	mov.u32 	%r1, %ntid.x;
	mov.u32 	%r2, %tid.x;
	mad.lo.s32 	%r3, %r16, %r1, %r2;
	mul.wide.s32 	%rd6, %r3, 16;
	add.s64 	%rd7, %rd1, %rd6;
	ld.global.v4.f32 	{%f5, %f6, %f7, %f4}, [%rd7];
	and.b32  	%r4, %r1, 2044;
	mov.f32 	%f209, 0f00000000;
	mov.b32 	%r33, 0;
	shl.b32 	%r19, %r2, 4;
	mov.f32 	%f208, %f209;
	mov.f32 	%f207, %f209;
$L__BB0_1:
	setp.lt.u32 	%p1, %r1, 4;
	mad.lo.s32 	%r18, %r33, %r1, %r2;
	mul.wide.u32 	%rd8, %r18, 16;
	add.s64 	%rd9, %rd1, %rd8;
	ld.global.v4.f32 	{%f40, %f41, %f42, %f43}, [%rd9];
	mov.u32 	%r20, shPosition;
	add.s32 	%r21, %r20, %r19;
	st.shared.v4.f32 	[%r21], {%f40, %f41, %f42, %f43};
	bar.sync 	0;
	mov.b32 	%r37, 0;
	@%p1 bra 	$L__BB0_4;
	add.s32 	%r34, %r20, 32;
	and.b32  	%r24, %r1, -4;
	neg.s32 	%r35, %r24;
$L__BB0_3:
	.pragma "nounroll";
	ld.shared.v4.f32 	{%f44, %f45, %f46, %f47}, [%r34+-32];
	sub.f32 	%f48, %f44, %f5;
	sub.f32 	%f49, %f45, %f6;
	sub.f32 	%f50, %f46, %f7;
	mul.f32 	%f51, %f49, %f49;
	fma.rn.f32 	%f52, %f48, %f48, %f51;
	fma.rn.f32 	%f53, %f50, %f50, %f52;
	add.f32 	%f54, %f53, 0f3089705F;
	mul.f32 	%f55, %f54, %f54;
	mul.f32 	%f56, %f54, %f55;
	sqrt.rn.f32 	%f57, %f56;
	rcp.rn.f32 	%f58, %f57;
	mul.f32 	%f59, %f47, %f58;
	fma.rn.f32 	%f60, %f48, %f59, %f207;
	fma.rn.f32 	%f61, %f49, %f59, %f208;
	fma.rn.f32 	%f62, %f50, %f59, %f209;
	ld.shared.v4.f32 	{%f63, %f64, %f65, %f66}, [%r34+-16];
	sub.f32 	%f67, %f63, %f5;
	sub.f32 	%f68, %f64, %f6;
	sub.f32 	%f69, %f65, %f7;
	mul.f32 	%f70, %f68, %f68;
	fma.rn.f32 	%f71, %f67, %f67, %f70;
	fma.rn.f32 	%f72, %f69, %f69, %f71;
	add.f32 	%f73, %f72, 0f3089705F;
	mul.f32 	%f74, %f73, %f73;
	mul.f32 	%f75, %f73, %f74;
	sqrt.rn.f32 	%f76, %f75;
	rcp.rn.f32 	%f77, %f76;
	mul.f32 	%f78, %f66, %f77;
	fma.rn.f32 	%f79, %f67, %f78, %f60;
	fma.rn.f32 	%f80, %f68, %f78, %f61;
	fma.rn.f32 	%f81, %f69, %f78, %f62;
	ld.shared.v4.f32 	{%f82, %f83, %f84, %f85}, [%r34];
	sub.f32 	%f86, %f82, %f5;
	sub.f32 	%f87, %f83, %f6;
	sub.f32 	%f88, %f84, %f7;
	mul.f32 	%f89, %f87, %f87;
	fma.rn.f32 	%f90, %f86, %f86, %f89;
	fma.rn.f32 	%f91, %f88, %f88, %f90;
	add.f32 	%f92, %f91, 0f3089705F;
	mul.f32 	%f93, %f92, %f92;
	mul.f32 	%f94, %f92, %f93;
	sqrt.rn.f32 	%f95, %f94;
	rcp.rn.f32 	%f96, %f95;
	mul.f32 	%f97, %f85, %f96;
	fma.rn.f32 	%f98, %f86, %f97, %f79;
	fma.rn.f32 	%f99, %f87, %f97, %f80;
	fma.rn.f32 	%f100, %f88, %f97, %f81;
	ld.shared.v4.f32 	{%f101, %f102, %f103, %f104}, [%r34+16];
	sub.f32 	%f105, %f101, %f5;
	sub.f32 	%f106, %f102, %f6;
	sub.f32 	%f107, %f103, %f7;
	mul.f32 	%f108, %f106, %f106;
	fma.rn.f32 	%f109, %f105, %f105, %f108;
	fma.rn.f32 	%f110, %f107, %f107, %f109;
	add.f32 	%f111, %f110, 0f3089705F;
	mul.f32 	%f112, %f111, %f111;
	mul.f32 	%f113, %f111, %f112;
	sqrt.rn.f32 	%f114, %f113;
	rcp.rn.f32 	%f115, %f114;
	mul.f32 	%f116, %f104, %f115;
	fma.rn.f32 	%f207, %f105, %f116, %f98;
	fma.rn.f32 	%f208, %f106, %f116, %f99;
	fma.rn.f32 	%f209, %f107, %f116, %f100;
	add.s32 	%r35, %r35, 4;
	add.s32 	%r34, %r34, 64;
	setp.ne.s32 	%p2, %r35, 0;
	mov.u32 	%r37, %r4;
	@%p2 bra 	$L__BB0_3;
$L__BB0_4:
	and.b32  	%r25, %r1, 3;
	setp.eq.s32 	%p3, %r25, 0;
	@%p3 bra 	$L__BB0_9;
	setp.eq.s32 	%p4, %r25, 1;
	@%p4 bra 	$L__BB0_7;
	shl.b32 	%r26, %r37, 4;
	add.s32 	%r28, %r20, %r26;
	ld.shared.v4.f32 	{%f118, %f119, %f120, %f121}, [%r28];
	sub.f32 	%f122, %f118, %f5;
	sub.f32 	%f123, %f119, %f6;
	sub.f32 	%f124, %f120, %f7;
	mul.f32 	%f125, %f123, %f123;
	fma.rn.f32 	%f126, %f122, %f122, %f125;
	fma.rn.f32 	%f127, %f124, %f124, %f126;
	add.f32 	%f128, %f127, 0f3089705F;
	mul.f32 	%f129, %f128, %f128;
	mul.f32 	%f130, %f128, %f129;
	sqrt.rn.f32 	%f131, %f130;
	rcp.rn.f32 	%f132, %f131;
	mul.f32 	%f133, %f121, %f132;
	fma.rn.f32 	%f134, %f122, %f133, %f207;
	fma.rn.f32 	%f135, %f123, %f133, %f208;
	fma.rn.f32 	%f136, %f124, %f133, %f209;
	ld.shared.v4.f32 	{%f137, %f138, %f139, %f140}, [%r28+16];
	sub.f32 	%f141, %f137, %f5;
	sub.f32 	%f142, %f138, %f6;
	sub.f32 	%f143, %f139, %f7;
	mul.f32 	%f144, %f142, %f142;
	fma.rn.f32 	%f145, %f141, %f141, %f144;
	fma.rn.f32 	%f146, %f143, %f143, %f145;
	add.f32 	%f147, %f146, 0f3089705F;
	mul.f32 	%f148, %f147, %f147;
	mul.f32 	%f149, %f147, %f148;
	sqrt.rn.f32 	%f150, %f149;
	rcp.rn.f32 	%f151, %f150;
	mul.f32 	%f152, %f140, %f151;
	fma.rn.f32 	%f207, %f141, %f152, %f134;
	fma.rn.f32 	%f208, %f142, %f152, %f135;
	fma.rn.f32 	%f209, %f143, %f152, %f136;
	add.s32 	%r37, %r37, 2;
$L__BB0_7:
	and.b32  	%r29, %r1, 1;
	setp.eq.b32 	%p5, %r29, 1;
	not.pred 	%p6, %p5;
	@%p6 bra 	$L__BB0_9;
	shl.b32 	%r30, %r37, 4;
	add.s32 	%r32, %r20, %r30;
	ld.shared.v4.f32 	{%f153, %f154, %f155, %f156}, [%r32];
	sub.f32 	%f157, %f153, %f5;
	sub.f32 	%f158, %f154, %f6;
	sub.f32 	%f159, %f155, %f7;
	mul.f32 	%f160, %f158, %f158;
	fma.rn.f32 	%f161, %f157, %f157, %f160;
	fma.rn.f32 	%f162, %f159, %f159, %f161;
	add.f32 	%f163, %f162, 0f3089705F;
	mul.f32 	%f164, %f163, %f163;
	mul.f32 	%f165, %f163, %f164;
	sqrt.rn.f32 	%f166, %f165;
	rcp.rn.f32 	%f167, %f166;
	mul.f32 	%f168, %f156, %f167;
	fma.rn.f32 	%f207, %f157, %f168, %f207;
	fma.rn.f32 	%f208, %f158, %f168, %f208;
	fma.rn.f32 	%f209, %f159, %f168, %f209;
$L__BB0_9:
	bar.sync 	0;
	add.s32 	%r33, %r33, 1;
	setp.ne.s32 	%p7, %r33, 118;
	@%p7 bra 	$L__BB0_1;
	cvta.to.global.u64 	%rd10, %rd2;
	cvta.to.global.u64 	%rd11, %rd3;
	cvta.to.global.u64 	%rd12, %rd4;
	add.s64 	%rd14, %rd10, %rd6;
	ld.global.v4.f32 	{%f169, %f170, %f171, %f172}, [%rd14];
	fma.rn.f32 	%f173, %f169, 0f3E4CCCCD, %f5;
	fma.rn.f32 	%f174, %f170, 0f3E4CCCCD, %f6;
	fma.rn.f32 	%f175, %f171, 0f3E4CCCCD, %f7;
	mul.f32 	%f176, %f207, 0f3F000000;
	mul.f32 	%f177, %f208, 0f3F000000;
	mul.f32 	%f178, %f209, 0f3F000000;
	mul.f32 	%f179, %f176, 0f3E4CCCCD;
	mul.f32 	%f180, %f177, 0f3E4CCCCD;
	mul.f32 	%f181, %f178, 0f3E4CCCCD;
	fma.rn.f32 	%f182, %f179, 0f3E4CCCCD, %f173;
	fma.rn.f32 	%f183, %f180, 0f3E4CCCCD, %f174;
	fma.rn.f32 	%f184, %f181, 0f3E4CCCCD, %f175;
	fma.rn.f32 	%f185, %f207, 0f3E4CCCCD, %f169;
	fma.rn.f32 	%f186, %f208, 0f3E4CCCCD, %f170;
	fma.rn.f32 	%f187, %f209, 0f3E4CCCCD, %f171;
	add.f32 	%f188, %f172, 0f00000000;
	add.s64 	%rd15, %rd11, %rd6;
	st.global.v4.f32 	[%rd15], {%f182, %f183, %f184, %f4};
	add.s64 	%rd16, %rd12, %rd6;
	st.global.v4.f32 	[%rd16], {%f185, %f186, %f187, %f188};
	ret;

}


// ===== COMPILED SASS (sm_100) =====

	.target	sm_100

	.elftype	@"ET_EXEC"


//--------------------- .note.nv.tkinfo           --------------------------
	.section	.note.nv.tkinfo,"",@"SHT_NOTE"
	.sectionflags	@"SHF_NOTE_NV_TKINFO"
	.tkinfo
        /*0018*/ 	.word	0x00000002
        /*0030*/ 	.string	""
        /*0030*/ 	.string	"ptxas"
        /*0030*/ 	.string	"Cuda compilation tools, release 13.0, V13.0.88"
        /*0030*/ 	.string	"Build cuda_13.0.r13.0/compiler.36424714_0"
        /*0030*/ 	.string	"-arch sm_100 -m 64 "



//--------------------- .note.nv.cuinfo           --------------------------
	.section	.note.nv.cuinfo,"",@"SHT_NOTE"
	.sectionflags	@"SHF_NOTE_NV_CUINFO"
        /*0018*/ 	.short	0x0002
        /*001a*/ 	.short	0x0064
        /*001c*/ 	.short	0x0082
	.zero		2


//--------------------- .nv.info                  --------------------------
	.section	.nv.info,"",@"SHT_CUDA_INFO"
	.align	4


	//----- nvinfo : EIATTR_REGCOUNT
	.align		4
        /*0000*/ 	.byte	0x04, 0x2f
        /*0002*/ 	.short	(.L_1 - .L_0)
	.align		4
.L_0:
        /*0004*/ 	.word	index@(_Z16calculate_forcesP6float4S0_S0_S0_)
        /*0008*/ 	.word	0x00000020


	//----- nvinfo : EIATTR_FRAME_SIZE
	.align		4
.L_1:
        /*000c*/ 	.byte	0x04, 0x11
        /*000e*/ 	.short	(.L_3 - .L_2)
	.align		4
.L_2:
        /*0010*/ 	.word	index@($__internal_1_$__cuda_sm20_sqrt_rn_f32_slowpath)
        /*0014*/ 	.word	0x00000000


	//----- nvinfo : EIATTR_FRAME_SIZE
	.align		4
.L_3:
        /*0018*/ 	.byte	0x04, 0x11
        /*001a*/ 	.short	(.L_5 - .L_4)
	.align		4
.L_4:
        /*001c*/ 	.word	index@($__internal_0_$__cuda_sm20_rcp_rn_f32_slowpath)
        /*0020*/ 	.word	0x00000000


	//----- nvinfo : EIATTR_FRAME_SIZE
	.align		4
.L_5:
        /*0024*/ 	.byte	0x04, 0x11
        /*0026*/ 	.short	(.L_7 - .L_6)
	.align		4
.L_6:
        /*0028*/ 	.word	index@(_Z16calculate_forcesP6float4S0_S0_S0_)
        /*002c*/ 	.word	0x00000000


	//----- nvinfo : EIATTR_MIN_STACK_SIZE
	.align		4
.L_7:
        /*0030*/ 	.byte	0x04, 0x12
        /*0032*/ 	.short	(.L_9 - .L_8)
	.align		4
.L_8:
        /*0034*/ 	.word	index@(_Z16calculate_forcesP6float4S0_S0_S0_)
        /*0038*/ 	.word	0x00000000
.L_9:


//--------------------- .nv.compat                --------------------------
	.section	.nv.compat,"",@"SHT_CUDA_COMPAT_INFO"
	.align	4
        /*0000*/ 	.byte	0x02, 0x09, 0x00, 0x00, 0x02, 0x02, 0x01, 0x00, 0x02, 0x05, 0x05, 0x00, 0x03, 0x07, 0x01, 0x01
        /*0010*/ 	.byte	0x02, 0x03, 0x00, 0x00, 0x02, 0x06, 0x01, 0x00, 0x04, 0x0b, 0x08, 0x00, 0x01, 0x00, 0x00, 0x00
        /*0020*/ 	.byte	0x00, 0x00, 0x00, 0x00


//--------------------- .nv.info._Z16calculate_forcesP6float4S0_S0_S0_ --------------------------
	.section	.nv.info._Z16calculate_forcesP6float4S0_S0_S0_,"",@"SHT_CUDA_INFO"
	.sectionflags	@""
	.align	4


	//----- nvinfo : EIATTR_CUDA_API_VERSION
	.align		4
        /*0000*/ 	.byte	0x04, 0x37
        /*0002*/ 	.short	(.L_11 - .L_10)
.L_10:
        /*0004*/ 	.word	0x00000082


	//----- nvinfo : EIATTR_KPARAM_INFO
	.align		4
.L_11:
        /*0008*/ 	.byte	0x04, 0x17
        /*000a*/ 	.short	(.L_13 - .L_12)
.L_12:
        /*000c*/ 	.word	0x00000000
        /*0010*/ 	.short	0x0003
        /*0012*/ 	.short	0x0018
        /*0014*/ 	.byte	0x00, 0xf5, 0x21, 0x00


	//----- nvinfo : EIATTR_KPARAM_INFO
	.align		4
.L_13:
        /*0018*/ 	.byte	0x04, 0x17
        /*001a*/ 	.short	(.L_15 - .L_14)
.L_14:
        /*001c*/ 	.word	0x00000000
        /*0020*/ 	.short	0x0002
        /*0022*/ 	.short	0x0010
        /*0024*/ 	.byte	0x00, 0xf5, 0x21, 0x00


	//----- nvinfo : EIATTR_KPARAM_INFO
	.align		4
.L_15:
        /*0028*/ 	.byte	0x04, 0x17
        /*002a*/ 	.short	(.L_17 - .L_16)
.L_16:
        /*002c*/ 	.word	0x00000000
        /*0030*/ 	.short	0x0001
        /*0032*/ 	.short	0x0008
        /*0034*/ 	.byte	0x00, 0xf5, 0x21, 0x00


	//----- nvinfo : EIATTR_KPARAM_INFO
	.align		4
.L_17:
        /*0038*/ 	.byte	0x04, 0x17
        /*003a*/ 	.short	(.L_19 - .L_18)
.L_18:
        /*003c*/ 	.word	0x00000000
        /*0040*/ 	.short	0x0000
        /*0042*/ 	.short	0x0000
        /*0044*/ 	.byte	0x00, 0xf5, 0x21, 0x00


	//----- nvinfo : EIATTR_SPARSE_MMA_MASK
	.align		4
.L_19:
        /*0048*/ 	.byte	0x03, 0x50
        /*004a*/ 	.short	0x0000


	//----- nvinfo : EIATTR_MAXREG_COUNT
	.align		4
        /*004c*/ 	.byte	0x03, 0x1b
        /*004e*/ 	.short	0x00ff


	//----- nvinfo : EIATTR_NUM_BARRIERS
	.align		4
        /*0050*/ 	.byte	0x02, 0x4c
        /*0052*/ 	.byte	0x01
	.zero		1


	//----- nvinfo : EIATTR_MERCURY_ISA_VERSION
	.align		4
        /*0054*/ 	.byte	0x03, 0x5f
        /*0056*/ 	.short	0x0101


	//----- nvinfo : EIATTR_VRC_CTA_INIT_COUNT
	.align		4
        /*0058*/ 	.byte	0x02, 0x4a
	.zero		1
	.zero		1


	//----- nvinfo : EIATTR_EXIT_INSTR_OFFSETS
	.align		4
        /*005c*/ 	.byte	0x04, 0x1c
        /*005e*/ 	.short	(.L_21 - .L_20)


	//   ....[0]....
.L_20:
        /*0060*/ 	.word	0x000016c0


	//----- nvinfo : EIATTR_CRS_STACK_SIZE
	.align		4
.L_21:
        /*0064*/ 	.byte	0x04, 0x1e
        /*0066*/ 	.short	(.L_23 - .L_22)
.L_22:
        /*0068*/ 	.word	0x00000000


	//----- nvinfo : EIATTR_CBANK_PARAM_SIZE
	.align		4
.L_23:
        /*006c*/ 	.byte	0x03, 0x19
        /*006e*/ 	.short	0x0020


	//----- nvinfo : EIATTR_PARAM_CBANK
	.align		4
        /*0070*/ 	.byte	0x04, 0x0a
        /*0072*/ 	.short	(.L_25 - .L_24)
	.align		4
.L_24:
        /*0074*/ 	.word	index@(.nv.constant0._Z16calculate_forcesP6float4S0_S0_S0_)
        /*0078*/ 	.short	0x0380
        /*007a*/ 	.short	0x0020


	//----- nvinfo : EIATTR_SW_WAR
	.align		4
.L_25:
        /*007c*/ 	.byte	0x04, 0x36
        /*007e*/ 	.short	(.L_27 - .L_26)
.L_26:
        /*0080*/ 	.word	0x00000008
.L_27:


//--------------------- .nv.callgraph             --------------------------
	.section	.nv.callgraph,"",@"SHT_CUDA_CALLGRAPH"
	.align	4
	.sectionentsize	8
	.align		4
        /*0000*/ 	.word	0x00000000
	.align		4
        /*0004*/ 	.word	0xffffffff
	.align		4
        /*0008*/ 	.word	0x00000000
	.align		4
        /*000c*/ 	.word	0xfffffffe
	.align		4
        /*0010*/ 	.word	0x00000000
	.align		4
        /*0014*/ 	.word	0xfffffffd
	.align		4
        /*0018*/ 	.word	0x00000000
	.align		4
        /*001c*/ 	.word	0xfffffffc


//--------------------- .text._Z16calculate_forcesP6float4S0_S0_S0_ --------------------------
	.section	.text._Z16calculate_forcesP6float4S0_S0_S0_,"ax",@progbits
	.align	128
        .global         _Z16calculate_forcesP6float4S0_S0_S0_
        .type           _Z16calculate_forcesP6float4S0_S0_S0_,@function
        .size           _Z16calculate_forcesP6float4S0_S0_S0_,(.L_x_54 - _Z16calculate_forcesP6float4S0_S0_S0_)
        .other          _Z16calculate_forcesP6float4S0_S0_S0_,@"STO_CUDA_ENTRY STV_DEFAULT"
_Z16calculate_forcesP6float4S0_S0_S0_:
.text._Z16calculate_forcesP6float4S0_S0_S0_:
[----:B------:R-:W-:Y:S01]  /*0000*/  LDC R1, c[0x0][0x37c] ;  /* 0x0000df00ff017b82 */ /* 0x000fe20000000800 */
[----:B------:R-:W0:Y:S07]  /*0010*/  S2R R0, SR_TID.X ;  /* 0x0000000000007919 */ /* 0x000e2e0000002100 */
[----:B------:R-:W0:Y:S01]  /*0020*/  S2UR UR4, SR_CTAID.X ;  /* 0x00000000000479c3 */ /* 0x000e220000002500 */
[----:B------:R-:W1:Y:S07]  /*0030*/  LDCU.64 UR8, c[0x0][0x358] ;  /* 0x00006b00ff0877ac */ /* 0x000e6e0008000a00 */
[----:B------:R-:W0:Y:S08]  /*0040*/  LDC R3, c[0x0][0x360] ;  /* 0x0000d800ff037b82 */ /* 0x000e300000000800 */
[----:B------:R-:W2:Y:S01]  /*0050*/  LDC.64 R8, c[0x0][0x380] ;  /* 0x0000e000ff087b82 */ /* 0x000ea20000000a00 */
[----:B0-----:R-:W-:-:S04]  /*0060*/  IMAD R16, R3, UR4, R0 ;  /* 0x0000000403107c24 */ /* 0x001fc8000f8e0200 */
[----:B--2---:R-:W-:-:S06]  /*0070*/  IMAD.WIDE R8, R16, 0x10, R8 ;  /* 0x0000001010087825 */ /* 0x004fcc00078e0208 */
[----:B-1----:R-:W5:Y:S01]  /*0080*/  LDG.E.128 R8, desc[UR8][R8.64] ;  /* 0x0000000808087981 */ /* 0x002f62000c1e1d00 */
[----:B------:R-:W-:Y:S01]  /*0090*/  HFMA2 R17, -RZ, RZ, 0, 0 ;  /* 0x00000000ff117431 */ /* 0x000fe200000001ff */
[----:B------:R-:W-:Y:S02]  /*00a0*/  CS2R R18, SRZ ;  /* 0x0000000000127805 */ /* 0x000fe4000001ff00 */
[----:B------:R-:W-:Y:S01]  /*00b0*/  LOP3.LUT R2, R3, 0x7fc, RZ, 0xc0, !PT ;  /* 0x000007fc03027812 */ /* 0x000fe200078ec0ff */
[----:B------:R-:W-:-:S06]  /*00c0*/  UMOV UR4, URZ ;  /* 0x000000ff00047c82 */ /* 0x000fcc0008000000 */
.L_x_46:
[----:B------:R-:W0:Y:S01]  /*00d0*/  LDC.64 R4, c[0x0][0x380] ;  /* 0x0000e000ff047b82 */ /* 0x000e220000000a00 */
[----:B------:R-:W-:-:S04]  /*00e0*/  IMAD R7, R3, UR4, R0 ;  /* 0x0000000403077c24 */ /* 0x000fc8000f8e0200 */
[----:B0-----:R-:W-:-:S06]  /*00f0*/  IMAD.WIDE.U32 R4, R7, 0x10, R4 ;  /* 0x0000001007047825 */ /* 0x001fcc00078e0004 */
[----:B------:R-:W2:Y:S01]  /*0100*/  LDG.E.128 R4, desc[UR8][R4.64] ;  /* 0x0000000804047981 */ /* 0x000ea2000c1e1d00 */
[----:B------:R-:W0:Y:S01]  /*0110*/  S2UR UR6, SR_CgaCtaId ;  /* 0x00000000000679c3 */ /* 0x000e220000008800 */
[----:B------:R-:W-:Y:S01]  /*0120*/  UMOV UR5, 0x400 ;  /* 0x0000040000057882 */ /* 0x000fe20000000000 */
[----:B------:R-:W-:Y:S01]  /*0130*/  ISETP.GE.U32.AND P0, PT, R3, 0x4, PT ;  /* 0x000000040300780c */ /* 0x000fe20003f06070 */
[----:B------:R-:W-:Y:S01]  /*0140*/  UIADD3 UR4, UPT, UPT, UR4, 0x1, URZ ;  /* 0x0000000104047890 */ /* 0x000fe2000fffe0ff */
[----:B------:R-:W-:-:S03]  /*0150*/  MOV R20, RZ ;  /* 0x000000ff00147202 */ /* 0x000fc60000000f00 */
[----:B------:R-:W-:Y:S02]  /*0160*/  UISETP.NE.AND UP0, UPT, UR4, 0x76, UPT ;  /* 0x000000760400788c */ /* 0x000fe4000bf05270 */
[----:B0-----:R-:W-:-:S06]  /*0170*/  ULEA UR5, UR6, UR5, 0x18 ;  /* 0x0000000506057291 */ /* 0x001fcc000f8ec0ff */
[----:B------:R-:W-:-:S05]  /*0180*/  LEA R12, R0, UR5, 0x4 ;  /* 0x00000005000c7c11 */ /* 0x000fca000f8e20ff */
[----:B--2---:R0:W-:Y:S01]  /*0190*/  STS.128 [R12], R4 ;  /* 0x000000040c007388 */ /* 0x0041e20000000c00 */
[----:B------:R-:W-:Y:S06]  /*01a0*/  BAR.SYNC.DEFER_BLOCKING 0x0 ;  /* 0x0000000000007b1d */ /* 0x000fec0000010000 */
[----:B------:R-:W-:Y:S05]  /*01b0*/  @!P0 BRA `(.L_x_0) ;  /* 0x0000000800b88947 */ /* 0x000fea0003800000 */
[----:B------:R-:W-:Y:S01]  /*01c0*/  LOP3.LUT R20, R3, 0xfffffffc, RZ, 0xc0, !PT ;  /* 0xfffffffc03147812 */ /* 0x000fe200078ec0ff */
[----:B------:R-:W-:-:S03]  /*01d0*/  UIADD3 UR6, UPT, UPT, UR5, 0x20, URZ ;  /* 0x0000002005067890 */ /* 0x000fc6000fffe0ff */
[----:B------:R-:W-:-:S09]  /*01e0*/  IADD3 R20, PT, PT, -R20, RZ, RZ ;  /* 0x000000ff14147210 */ /* 0x000fd20007ffe1ff */
.L_x_25:
[----:B0-----:R-:W0:Y:S01]  /*01f0*/  LDS.128 R12, [UR6+-0x20] ;  /* 0xffffe006ff0c7984 */ /* 0x001e220008000c00 */
[----:B------:R-:W-:Y:S01]  /*0200*/  BSSY.RECONVERGENT B0, `(.L_x_1) ;  /* 0x0000017000007945 */ /* 0x000fe20003800200 */
[----:B0----5:R-:W-:Y:S01]  /*0210*/  FADD R13, -R9, R13 ;  /* 0x0000000d090d7221 */ /* 0x021fe20000000100 */
[----:B------:R-:W-:Y:S01]  /*0220*/  FADD R28, -R8, R12 ;  /* 0x0000000c081c7221 */ /* 0x000fe20000000100 */
[----:B------:R-:W-:Y:S02]  /*0230*/  FADD R27, -R10, R14 ;  /* 0x0000000e0a1b7221 */ /* 0x000fe40000000100 */
[----:B------:R-:W-:-:S04]  /*0240*/  FMUL R5, R13, R13 ;  /* 0x0000000d0d057220 */ /* 0x000fc80000400000 */
[----:B------:R-:W-:-:S04]  /*0250*/  FFMA R4, R28, R28, R5 ;  /* 0x0000001c1c047223 */ /* 0x000fc80000000005 */
[----:B------:R-:W-:-:S04]  /*0260*/  FFMA R4, R27, R27, R4 ;  /* 0x0000001b1b047223 */ /* 0x000fc80000000004 */
[----:B------:R-:W-:-:S04]  /*0270*/  FADD R4, R4, 9.9999997171806853657e-10 ;  /* 0x3089705f04047421 */ /* 0x000fc80000000000 */
[----:B------:R-:W-:-:S04]  /*0280*/  FMUL R5, R4, R4 ;  /* 0x0000000404057220 */ /* 0x000fc80000400000 */
[----:B------:R-:W-:-:S04]  /*0290*/  FMUL R5, R4, R5 ;  /* 0x0000000504057220 */ /* 0x000fc80000400000 */
[----:B------:R0:W1:Y:S01]  /*02a0*/  MUFU.RSQ R6, R5 ;  /* 0x0000000500067308 */ /* 0x0000620000001400 */
[----:B------:R-:W-:-:S04]  /*02b0*/  IADD3 R4, PT, PT, R5, -0xd000000, RZ ;  /* 0xf300000005047810 */ /* 0x000fc80007ffe0ff */
[----:B------:R-:W-:-:S13]  /*02c0*/  ISETP.GT.U32.AND P0, PT, R4, 0x727fffff, PT ;  /* 0x727fffff0400780c */ /* 0x000fda0003f04070 */
[----:B01----:R-:W-:Y:S05]  /*02d0*/  @!P0 BRA `(.L_x_2) ;  /* 0x0000000000148947 */ /* 0x003fea0003800000 */
[----:B------:R-:W-:Y:S02]  /*02e0*/  MOV R6, R5 ;  /* 0x0000000500067202 */ /* 0x000fe40000000f00 */
[----:B------:R-:W-:-:S07]  /*02f0*/  MOV R4, 0x310 ;  /* 0x0000031000047802 */ /* 0x000fce0000000f00 */
[----:B------:R-:W-:Y:S05]  /*0300*/  CALL.REL.NOINC `($__internal_1_$__cuda_sm20_sqrt_rn_f32_slowpath) ;  /* 0x0000001400c47944 */ /* 0x000fea0003c00000 */
[----:B------:R-:W-:Y:S01]  /*0310*/  MOV R4, R24 ;  /* 0x0000001800047202 */ /* 0x000fe20000000f00 */
[----:B------:R-:W-:Y:S06]  /*0320*/  BRA `(.L_x_3) ;  /* 0x0000000000107947 */ /* 0x000fec0003800000 */
.L_x_2:
[----:B------:R-:W-:Y:S01]  /*0330*/  FMUL.FTZ R4, R5, R6 ;  /* 0x0000000605047220 */ /* 0x000fe20000410000 */
[----:B------:R-:W-:-:S03]  /*0340*/  FMUL.FTZ R6, R6, 0.5 ;  /* 0x3f00000006067820 */ /* 0x000fc60000410000 */
[----:B------:R-:W-:-:S04]  /*0350*/  FFMA R5, -R4, R4, R5 ;  /* 0x0000000404057223 */ /* 0x000fc80000000105 */
[----:B------:R-:W-:-:S07]  /*0360*/  FFMA R4, R5, R6, R4 ;  /* 0x0000000605047223 */ /* 0x000fce0000000004 */
.L_x_3:
[----:B------:R-:W-:Y:S05]  /*0370*/  BSYNC.RECONVERGENT B0 ;  /* 0x0000000000007941 */ /* 0x000fea0003800200 */
.L_x_1:
[----:B------:R-:W-:Y:S01]  /*0380*/  IADD3 R5, PT, PT, R4, 0x1800000, RZ ;  /* 0x0180000004057810 */ /* 0x000fe20007ffe0ff */
[----:B------:R-:W-:Y:S03]  /*0390*/  BSSY.RECONVERGENT B0, `(.L_x_4) ;  /* 0x000000b000007945 */ /* 0x000fe60003800200 */
[----:B------:R-:W-:-:S04]  /*03a0*/  LOP3.LUT R5, R5, 0x7f800000, RZ, 0xc0, !PT ;  /* 0x7f80000005057812 */ /* 0x000fc800078ec0ff */
[----:B------:R-:W-:-:S13]  /*03b0*/  ISETP.GT.U32.AND P0, PT, R5, 0x1ffffff, PT ;  /* 0x01ffffff0500780c */ /* 0x000fda0003f04070 */
[----:B------:R-:W-:Y:S05]  /*03c0*/  @P0 BRA `(.L_x_5) ;  /* 0x00000000000c0947 */ /* 0x000fea0003800000 */
[----:B------:R-:W-:-:S07]  /*03d0*/  MOV R6, 0x3f0 ;  /* 0x000003f000067802 */ /* 0x000fce0000000f00 */
[----:B------:R-:W-:Y:S05]  /*03e0*/  CALL.REL.NOINC `($__internal_0_$__cuda_sm20_rcp_rn_f32_slowpath) ;  /* 0x0000001000b87944 */ /* 0x000fea0003c00000 */
[----:B------:R-:W-:Y:S05]  /*03f0*/  BRA `(.L_x_6) ;  /* 0x0000000000107947 */ /* 0x000fea0003800000 */
.L_x_5:
[----:B------:R-:W0:Y:S02]  /*0400*/  MUFU.RCP R5, R4 ;  /* 0x0000000400057308 */ /* 0x000e240000001000 */
[----:B0-----:R-:W-:-:S04]  /*0410*/  FFMA R6, R5, R4, -1 ;  /* 0xbf80000005067423 */ /* 0x001fc80000000004 */
[----:B------:R-:W-:-:S04]  /*0420*/  FADD.FTZ R6, -R6, -RZ ;  /* 0x800000ff06067221 */ /* 0x000fc80000010100 */
[----:B------:R-:W-:-:S07]  /*0430*/  FFMA R14, R5, R6, R5 ;  /* 0x00000006050e7223 */ /* 0x000fce0000000005 */
.L_x_6:
[----:B------:R-:W-:Y:S05]  /*0440*/  BSYNC.RECONVERGENT B0 ;  /* 0x0000000000007941 */ /* 0x000fea0003800200 */
.L_x_4:
[----:B------:R-:W0:Y:S01]  /*0450*/  LDS.128 R4, [UR6+-0x10] ;  /* 0xfffff006ff047984 */ /* 0x000e220008000c00 */
[----:B------:R-:W-:Y:S01]  /*0460*/  FMUL R14, R15, R14 ;  /* 0x0000000e0f0e7220 */ /* 0x000fe20000400000 */
[----:B------:R-:W-:Y:S03]  /*0470*/  BSSY.RECONVERGENT B0, `(.L_x_7) ;  /* 0x0000018000007945 */ /* 0x000fe60003800200 */
[-C--:B------:R-:W-:Y:S01]  /*0480*/  FFMA R28, R28, R14.reuse, R17 ;  /* 0x0000000e1c1c7223 */ /* 0x080fe20000000011 */
[-C--:B------:R-:W-:Y:S01]  /*0490*/  FFMA R18, R13, R14.reuse, R18 ;  /* 0x0000000e0d127223 */ /* 0x080fe20000000012 */
[----:B------:R-:W-:Y:S01]  /*04a0*/  FFMA R27, R27, R14, R19 ;  /* 0x0000000e1b1b7223 */ /* 0x000fe20000000013 */
[----:B0-----:R-:W-:Y:S01]  /*04b0*/  FADD R5, -R9, R5 ;  /* 0x0000000509057221 */ /* 0x001fe20000000100 */
[----:B------:R-:W-:Y:S01]  /*04c0*/  FADD R21, -R8, R4 ;  /* 0x0000000408157221 */ /* 0x000fe20000000100 */
[----:B------:R-:W-:-:S02]  /*04d0*/  FADD R26, -R10, R6 ;  /* 0x000000060a1a7221 */ /* 0x000fc40000000100 */
        /* <DEDUP_REMOVED lines=10> */
[----:B------:R-:W-:-:S07]  /*0580*/  MOV R4, 0x5a0 ;  /* 0x000005a000047802 */ /* 0x000fce0000000f00 */
[----:B------:R-:W-:Y:S05]  /*0590*/  CALL.REL.NOINC `($__internal_1_$__cuda_sm20_sqrt_rn_f32_slowpath) ;  /* 0x0000001400207944 */ /* 0x000fea0003c00000 */
[----:B------:R-:W-:Y:S05]  /*05a0*/  BRA `(.L_x_9) ;  /* 0x0000000000107947 */ /* 0x000fea0003800000 */
.L_x_8:
[----:B------:R-:W-:Y:S01]  /*05b0*/  FMUL.FTZ R13, R6, R23 ;  /* 0x00000017060d7220 */ /* 0x000fe20000410000 */
[----:B------:R-:W-:-:S03]  /*05c0*/  FMUL.FTZ R24, R23, 0.5 ;  /* 0x3f00000017187820 */ /* 0x000fc60000410000 */
[----:B------:R-:W-:-:S04]  /*05d0*/  FFMA R6, -R13, R13, R6 ;  /* 0x0000000d0d067223 */ /* 0x000fc80000000106 */
[----:B------:R-:W-:-:S07]  /*05e0*/  FFMA R24, R6, R24, R13 ;  /* 0x0000001806187223 */ /* 0x000fce000000000d */
.L_x_9:
[----:B------:R-:W-:Y:S05]  /*05f0*/  BSYNC.RECONVERGENT B0 ;  /* 0x0000000000007941 */ /* 0x000fea0003800200 */
.L_x_7:
[----:B------:R-:W-:Y:S01]  /*0600*/  IADD3 R4, PT, PT, R24, 0x1800000, RZ ;  /* 0x0180000018047810 */ /* 0x000fe20007ffe0ff */
[----:B------:R-:W-:Y:S03]  /*0610*/  BSSY.RECONVERGENT B0, `(.L_x_10) ;  /* 0x000000d000007945 */ /* 0x000fe60003800200 */
[----:B------:R-:W-:-:S04]  /*0620*/  LOP3.LUT R4, R4, 0x7f800000, RZ, 0xc0, !PT ;  /* 0x7f80000004047812 */ /* 0x000fc800078ec0ff */
[----:B------:R-:W-:-:S13]  /*0630*/  ISETP.GT.U32.AND P0, PT, R4, 0x1ffffff, PT ;  /* 0x01ffffff0400780c */ /* 0x000fda0003f04070 */
[----:B------:R-:W-:Y:S05]  /*0640*/  @P0 BRA `(.L_x_11) ;  /* 0x0000000000140947 */ /* 0x000fea0003800000 */
[----:B------:R-:W-:Y:S02]  /*0650*/  MOV R4, R24 ;  /* 0x0000001800047202 */ /* 0x000fe40000000f00 */
[----:B------:R-:W-:-:S07]  /*0660*/  MOV R6, 0x680 ;  /* 0x0000068000067802 */ /* 0x000fce0000000f00 */
[----:B------:R-:W-:Y:S05]  /*0670*/  CALL.REL.NOINC `($__internal_0_$__cuda_sm20_rcp_rn_f32_slowpath) ;  /* 0x0000001000147944 */ /* 0x000fea0003c00000 */
[----:B------:R-:W-:Y:S01]  /*0680*/  MOV R4, R14 ;  /* 0x0000000e00047202 */ /* 0x000fe20000000f00 */
[----:B------:R-:W-:Y:S06]  /*0690*/  BRA `(.L_x_12) ;  /* 0x0000000000107947 */ /* 0x000fec0003800000 */
.L_x_11:
[----:B------:R-:W0:Y:S02]  /*06a0*/  MUFU.RCP R13, R24 ;  /* 0x00000018000d7308 */ /* 0x000e240000001000 */
[----:B0-----:R-:W-:-:S04]  /*06b0*/  FFMA R4, R13, R24, -1 ;  /* 0xbf8000000d047423 */ /* 0x001fc80000000018 */
[----:B------:R-:W-:-:S04]  /*06c0*/  FADD.FTZ R4, -R4, -RZ ;  /* 0x800000ff04047221 */ /* 0x000fc80000010100 */
[----:B------:R-:W-:-:S07]  /*06d0*/  FFMA R4, R13, R4, R13 ;  /* 0x000000040d047223 */ /* 0x000fce000000000d */
.L_x_12:
[----:B------:R-:W-:Y:S05]  /*06e0*/  BSYNC.RECONVERGENT B0 ;  /* 0x0000000000007941 */ /* 0x000fea0003800200 */
.L_x_10:
[----:B------:R-:W0:Y:S01]  /*06f0*/  LDS.128 R12, [UR6] ;  /* 0x00000006ff0c7984 */ /* 0x000e220008000c00 */
        /* <DEDUP_REMOVED lines=20> */
[----:B------:R-:W-:Y:S01]  /*0840*/  MOV R4, R24 ;  /* 0x0000001800047202 */ /* 0x000fe20000000f00 */
[----:B------:R-:W-:Y:S06]  /*0850*/  BRA `(.L_x_15) ;  /* 0x0000000000107947 */ /* 0x000fec0003800000 */
.L_x_14:
[----:B------:R-:W-:Y:S01]  /*0860*/  FMUL.FTZ R5, R6, R23 ;  /* 0x0000001706057220 */ /* 0x000fe20000410000 */
[----:B------:R-:W-:-:S03]  /*0870*/  FMUL.FTZ R7, R23, 0.5 ;  /* 0x3f00000017077820 */ /* 0x000fc60000410000 */
[----:B------:R-:W-:-:S04]  /*0880*/  FFMA R4, -R5, R5, R6 ;  /* 0x0000000505047223 */ /* 0x000fc80000000106 */
[----:B------:R-:W-:-:S07]  /*0890*/  FFMA R4, R4, R7, R5 ;  /* 0x0000000704047223 */ /* 0x000fce0000000005 */
.L_x_15:
[----:B------:R-:W-:Y:S05]  /*08a0*/  BSYNC.RECONVERGENT B0 ;  /* 0x0000000000007941 */ /* 0x000fea0003800200 */
.L_x_13:
        /* <DEDUP_REMOVED lines=8> */
.L_x_17:
[----:B------:R-:W0:Y:S02]  /*0930*/  MUFU.RCP R5, R4 ;  /* 0x0000000400057308 */ /* 0x000e240000001000 */
[----:B0-----:R-:W-:-:S04]  /*0940*/  FFMA R6, R5, R4, -1 ;  /* 0xbf80000005067423 */ /* 0x001fc80000000004 */
[----:B------:R-:W-:-:S04]  /*0950*/  FADD.FTZ R6, -R6, -RZ ;  /* 0x800000ff06067221 */ /* 0x000fc80000010100 */
[----:B------:R-:W-:-:S07]  /*0960*/  FFMA R14, R5, R6, R5 ;  /* 0x00000006050e7223 */ /* 0x000fce0000000005 */
.L_x_18:
[----:B------:R-:W-:Y:S05]  /*0970*/  BSYNC.RECONVERGENT B0 ;  /* 0x0000000000007941 */ /* 0x000fea0003800200 */
.L_x_16:
[----:B------:R-:W0:Y:S01]  /*0980*/  LDS.128 R4, [UR6+0x10] ;  /* 0x00001006ff047984 */ /* 0x000e220008000c00 */
        /* <DEDUP_REMOVED lines=22> */
.L_x_20:
[----:B------:R-:W-:Y:S01]  /*0af0*/  FMUL.FTZ R13, R6, R23 ;  /* 0x00000017060d7220 */ /* 0x000fe20000410000 */
[----:B------:R-:W-:-:S03]  /*0b00*/  FMUL.FTZ R12, R23, 0.5 ;  /* 0x3f000000170c7820 */ /* 0x000fc60000410000 */
[----:B------:R-:W-:-:S04]  /*0b10*/  FFMA R4, -R13, R13, R6 ;  /* 0x0000000d0d047223 */ /* 0x000fc80000000106 */
[----:B------:R-:W-:-:S07]  /*0b20*/  FFMA R4, R4, R12, R13 ;  /* 0x0000000c04047223 */ /* 0x000fce000000000d */
.L_x_21:
[----:B------:R-:W-:Y:S05]  /*0b30*/  BSYNC.RECONVERGENT B0 ;  /* 0x0000000000007941 */ /* 0x000fea0003800200 */
.L_x_19:
        /* <DEDUP_REMOVED lines=8> */
.L_x_23:
[----:B------:R-:W0:Y:S02]  /*0bc0*/  MUFU.RCP R13, R4 ;  /* 0x00000004000d7308 */ /* 0x000e240000001000 */
[----:B0-----:R-:W-:-:S04]  /*0bd0*/  FFMA R6, R13, R4, -1 ;  /* 0xbf8000000d067423 */ /* 0x001fc80000000004 */
[----:B------:R-:W-:-:S04]  /*0be0*/  FADD.FTZ R6, -R6, -RZ ;  /* 0x800000ff06067221 */ /* 0x000fc80000010100 */
[----:B------:R-:W-:-:S07]  /*0bf0*/  FFMA R14, R13, R6, R13 ;  /* 0x000000060d0e7223 */ /* 0x000fce000000000d */
.L_x_24:
[----:B------:R-:W-:Y:S05]  /*0c00*/  BSYNC.RECONVERGENT B0 ;  /* 0x0000000000007941 */ /* 0x000fea0003800200 */
.L_x_22:
[----:B------:R-:W-:Y:S01]  /*0c10*/  IADD3 R20, PT, PT, R20, 0x4, RZ ;  /* 0x0000000414147810 */ /* 0x000fe20007ffe0ff */
[----:B------:R-:W-:Y:S01]  /*0c20*/  FMUL R7, R7, R14 ;  /* 0x0000000e07077220 */ /* 0x000fe20000400000 */
[----:B------:R-:W-:Y:S02]  /*0c30*/  UIADD3 UR6, UPT, UPT, UR6, 0x40, URZ ;  /* 0x0000004006067890 */ /* 0x000fe4000fffe0ff */
[----:B------:R-:W-:Y:S01]  /*0c40*/  ISETP.NE.AND P0, PT, R20, RZ, PT ;  /* 0x000000ff1400720c */ /* 0x000fe20003f05270 */
[-C--:B------:R-:W-:Y:S01]  /*0c50*/  FFMA R17, R27, R7.reuse, R28 ;  /* 0x000000071b117223 */ /* 0x080fe2000000001c */
[-C--:B------:R-:W-:Y:S01]  /*0c60*/  FFMA R18, R5, R7.reuse, R18 ;  /* 0x0000000705127223 */ /* 0x080fe20000000012 */
[----:B------:R-:W-:-:S10]  /*0c70*/  FFMA R19, R21, R7, R26 ;  /* 0x0000000715137223 */ /* 0x000fd4000000001a */
[----:B------:R-:W-:Y:S05]  /*0c80*/  @P0 BRA `(.L_x_25) ;  /* 0xfffffff400580947 */ /* 0x000fea000383ffff */
[----:B------:R-:W-:-:S07]  /*0c90*/  MOV R20, R2 ;  /* 0x0000000200147202 */ /* 0x000fce0000000f00 */
.L_x_0:
[----:B0-----:R-:W-:-:S13]  /*0ca0*/  LOP3.LUT P0, R4, R3, 0x3, RZ, 0xc0, !PT ;  /* 0x0000000303047812 */ /* 0x001fda000780c0ff */
[----:B------:R-:W-:Y:S05]  /*0cb0*/  @!P0 BRA `(.L_x_26) ;  /* 0x0000000800148947 */ /* 0x000fea0003800000 */
[----:B------:R-:W-:-:S13]  /*0cc0*/  ISETP.NE.AND P0, PT, R4, 0x1, PT ;  /* 0x000000010400780c */ /* 0x000fda0003f05270 */
[----:B------:R-:W-:Y:S05]  /*0cd0*/  @!P0 BRA `(.L_x_27) ;  /* 0x0000000400548947 */ /* 0x000fea0003800000 */
[----:B------:R-:W-:Y:S01]  /*0ce0*/  LEA R15, R20, UR5, 0x4 ;  /* 0x00000005140f7c11 */ /* 0x000fe2000f8e20ff */
[----:B------:R-:W-:Y:S04]  /*0cf0*/  BSSY.RECONVERGENT B0, `(.L_x_28) ;  /* 0x0000016000007945 */ /* 0x000fe80003800200 */
[----:B------:R-:W0:Y:S02]  /*0d00*/  LDS.128 R4, [R15] ;  /* 0x000000000f047984 */ /* 0x000e240000000c00 */
        /* <DEDUP_REMOVED lines=16> */
.L_x_29:
[----:B------:R-:W-:Y:S01]  /*0e10*/  FMUL.FTZ R24, R6, R13 ;  /* 0x0000000d06187220 */ /* 0x000fe20000410000 */
[----:B------:R-:W-:-:S03]  /*0e20*/  FMUL.FTZ R4, R13, 0.5 ;  /* 0x3f0000000d047820 */ /* 0x000fc60000410000 */
[----:B------:R-:W-:-:S04]  /*0e30*/  FFMA R13, -R24, R24, R6 ;  /* 0x00000018180d7223 */ /* 0x000fc80000000106 */
[----:B------:R-:W-:-:S07]  /*0e40*/  FFMA R24, R13, R4, R24 ;  /* 0x000000040d187223 */ /* 0x000fce0000000018 */
.L_x_30:
[----:B------:R-:W-:Y:S05]  /*0e50*/  BSYNC.RECONVERGENT B0 ;  /* 0x0000000000007941 */ /* 0x000fea0003800200 */
.L_x_28:
        /* <DEDUP_REMOVED lines=10> */
.L_x_32:
[----:B------:R-:W0:Y:S02]  /*0f00*/  MUFU.RCP R13, R24 ;  /* 0x00000018000d7308 */ /* 0x000e240000001000 */
[----:B0-----:R-:W-:-:S04]  /*0f10*/  FFMA R4, R13, R24, -1 ;  /* 0xbf8000000d047423 */ /* 0x001fc80000000018 */
[----:B------:R-:W-:-:S04]  /*0f20*/  FADD.FTZ R4, -R4, -RZ ;  /* 0x800000ff04047221 */ /* 0x000fc80000010100 */
[----:B------:R-:W-:-:S07]  /*0f30*/  FFMA R4, R13, R4, R13 ;  /* 0x000000040d047223 */ /* 0x000fce000000000d */
.L_x_33:
[----:B------:R-:W-:Y:S05]  /*0f40*/  BSYNC.RECONVERGENT B0 ;  /* 0x0000000000007941 */ /* 0x000fea0003800200 */
.L_x_31:
[----:B------:R-:W0:Y:S01]  /*0f50*/  LDS.128 R12, [R15+0x10] ;  /* 0x000010000f0c7984 */ /* 0x000e220000000c00 */
        /* <DEDUP_REMOVED lines=22> */
.L_x_35:
[----:B------:R-:W-:Y:S01]  /*10c0*/  FMUL.FTZ R5, R6, R23 ;  /* 0x0000001706057220 */ /* 0x000fe20000410000 */
[----:B------:R-:W-:-:S03]  /*10d0*/  FMUL.FTZ R7, R23, 0.5 ;  /* 0x3f00000017077820 */ /* 0x000fc60000410000 */
[----:B------:R-:W-:-:S04]  /*10e0*/  FFMA R4, -R5, R5, R6 ;  /* 0x0000000505047223 */ /* 0x000fc80000000106 */
[----:B------:R-:W-:-:S07]  /*10f0*/  FFMA R4, R4, R7, R5 ;  /* 0x0000000704047223 */ /* 0x000fce0000000005 */
.L_x_36:
[----:B------:R-:W-:Y:S05]  /*1100*/  BSYNC.RECONVERGENT B0 ;  /* 0x0000000000007941 */ /* 0x000fea0003800200 */
.L_x_34:
        /* <DEDUP_REMOVED lines=8> */
.L_x_38:
[----:B------:R-:W0:Y:S02]  /*1190*/  MUFU.RCP R5, R4 ;  /* 0x0000000400057308 */ /* 0x000e240000001000 */
[----:B0-----:R-:W-:-:S04]  /*11a0*/  FFMA R6, R5, R4, -1 ;  /* 0xbf80000005067423 */ /* 0x001fc80000000004 */
[----:B------:R-:W-:-:S04]  /*11b0*/  FADD.FTZ R6, -R6, -RZ ;  /* 0x800000ff06067221 */ /* 0x000fc80000010100 */
[----:B------:R-:W-:-:S07]  /*11c0*/  FFMA R14, R5, R6, R5 ;  /* 0x00000006050e7223 */ /* 0x000fce0000000005 */
.L_x_39:
[----:B------:R-:W-:Y:S05]  /*11d0*/  BSYNC.RECONVERGENT B0 ;  /* 0x0000000000007941 */ /* 0x000fea0003800200 */
.L_x_37:
[----:B------:R-:W-:Y:S01]  /*11e0*/  FMUL R14, R15, R14 ;  /* 0x0000000e0f0e7220 */ /* 0x000fe20000400000 */
[----:B------:R-:W-:-:S03]  /*11f0*/  IADD3 R20, PT, PT, R20, 0x2, RZ ;  /* 0x0000000214147810 */ /* 0x000fc60007ffe0ff */
[-C--:B------:R-:W-:Y:S01]  /*1200*/  FFMA R17, R21, R14.reuse, R26 ;  /* 0x0000000e15117223 */ /* 0x080fe2000000001a */
[-C--:B------:R-:W-:Y:S01]  /*1210*/  FFMA R18, R13, R14.reuse, R18 ;  /* 0x0000000e0d127223 */ /* 0x080fe20000000012 */
[----:B------:R-:W-:-:S07]  /*1220*/  FFMA R19, R27, R14, R28 ;  /* 0x0000000e1b137223 */ /* 0x000fce000000001c */
.L_x_27:
[----:B------:R-:W-:-:S04]  /*1230*/  LOP3.LUT R4, R3, 0x1, RZ, 0xc0, !PT ;  /* 0x0000000103047812 */ /* 0x000fc800078ec0ff */
[----:B------:R-:W-:-:S13]  /*1240*/  ISETP.NE.U32.AND P0, PT, R4, 0x1, PT ;  /* 0x000000010400780c */ /* 0x000fda0003f05070 */
[----:B------:R-:W-:Y:S05]  /*1250*/  @P0 BRA `(.L_x_26) ;  /* 0x0000000000ac0947 */ /* 0x000fea0003800000 */
[----:B------:R-:W-:Y:S01]  /*1260*/  LEA R4, R20, UR5, 0x4 ;  /* 0x0000000514047c11 */ /* 0x000fe2000f8e20ff */
[----:B------:R-:W-:Y:S05]  /*1270*/  BSSY.RECONVERGENT B0, `(.L_x_40) ;  /* 0x0000018000007945 */ /* 0x000fea0003800200 */
[----:B------:R-:W0:Y:S02]  /*1280*/  LDS.128 R4, [R4] ;  /* 0x0000000004047984 */ /* 0x000e240000000c00 */
[----:B0----5:R-:W-:Y:S01]  /*1290*/  FADD R5, -R9, R5 ;  /* 0x0000000509057221 */ /* 0x021fe20000000100 */
        /* <DEDUP_REMOVED lines=17> */
.L_x_41:
[----:B------:R-:W-:Y:S01]  /*13b0*/  FMUL.FTZ R4, R13, R12 ;  /* 0x0000000c0d047220 */ /* 0x000fe20000410000 */
[----:B------:R-:W-:-:S03]  /*13c0*/  FMUL.FTZ R6, R12, 0.5 ;  /* 0x3f0000000c067820 */ /* 0x000fc60000410000 */
[----:B------:R-:W-:-:S04]  /*13d0*/  FFMA R13, -R4, R4, R13 ;  /* 0x00000004040d7223 */ /* 0x000fc8000000010d */
[----:B------:R-:W-:-:S07]  /*13e0*/  FFMA R4, R13, R6, R4 ;  /* 0x000000060d047223 */ /* 0x000fce0000000004 */
.L_x_42:
[----:B------:R-:W-:Y:S05]  /*13f0*/  BSYNC.RECONVERGENT B0 ;  /* 0x0000000000007941 */ /* 0x000fea0003800200 */
.L_x_40:
        /* <DEDUP_REMOVED lines=8> */
.L_x_44:
[----:B------:R-:W0:Y:S02]  /*1480*/  MUFU.RCP R13, R4 ;  /* 0x00000004000d7308 */ /* 0x000e240000001000 */
[----:B0-----:R-:W-:-:S04]  /*1490*/  FFMA R6, R13, R4, -1 ;  /* 0xbf8000000d067423 */ /* 0x001fc80000000004 */
[----:B------:R-:W-:-:S04]  /*14a0*/  FADD.FTZ R6, -R6, -RZ ;  /* 0x800000ff06067221 */ /* 0x000fc80000010100 */
[----:B------:R-:W-:-:S07]  /*14b0*/  FFMA R14, R13, R6, R13 ;  /* 0x000000060d0e7223 */ /* 0x000fce000000000d */
.L_x_45:
[----:B------:R-:W-:Y:S05]  /*14c0*/  BSYNC.RECONVERGENT B0 ;  /* 0x0000000000007941 */ /* 0x000fea0003800200 */
.L_x_43:
[----:B------:R-:W-:-:S04]  /*14d0*/  FMUL R7, R7, R14 ;  /* 0x0000000e07077220 */ /* 0x000fc80000400000 */
[-C--:B------:R-:W-:Y:S01]  /*14e0*/  FFMA R17, R20, R7.reuse, R17 ;  /* 0x0000000714117223 */ /* 0x080fe20000000011 */
[-C--:B------:R-:W-:Y:S01]  /*14f0*/  FFMA R18, R5, R7.reuse, R18 ;  /* 0x0000000705127223 */ /* 0x080fe20000000012 */
[----:B------:R-:W-:-:S07]  /*1500*/  FFMA R19, R26, R7, R19 ;  /* 0x000000071a137223 */ /* 0x000fce0000000013 */
.L_x_26:
[----:B------:R-:W-:Y:S06]  /*1510*/  BAR.SYNC.DEFER_BLOCKING 0x0 ;  /* 0x0000000000007b1d */ /* 0x000fec0000010000 */
[----:B------:R-:W-:Y:S05]  /*1520*/  BRA.U UP0, `(.L_x_46) ;  /* 0xffffffe900e87547 */ /* 0x000fea000b83ffff */
[----:B------:R-:W0:Y:S08]  /*1530*/  LDC.64 R6, c[0x0][0x388] ;  /* 0x0000e200ff067b82 */ /* 0x000e300000000a00 */
[----:B------:R-:W1:Y:S08]  /*1540*/  LDC.64 R2, c[0x0][0x390] ;  /* 0x0000e400ff027b82 */ /* 0x000e700000000a00 */
[----:B------:R-:W2:Y:S01]  /*1550*/  LDC.64 R12, c[0x0][0x398] ;  /* 0x0000e600ff0c7b82 */ /* 0x000ea20000000a00 */
[----:B0-----:R-:W-:-:S06]  /*1560*/  IMAD.WIDE R6, R16, 0x10, R6 ;  /* 0x0000001010067825 */ /* 0x001fcc00078e0206 */
[----:B------:R-:W3:Y:S01]  /*1570*/  LDG.E.128 R4, desc[UR8][R6.64] ;  /* 0x0000000806047981 */ /* 0x000ee2000c1e1d00 */
[----:B------:R-:W-:Y:S01]  /*1580*/  FMUL R0, R18, 0.5 ;  /* 0x3f00000012007820 */ /* 0x000fe20000400000 */
[----:B------:R-:W-:Y:S01]  /*1590*/  FMUL R14, R19, 0.5 ;  /* 0x3f000000130e7820 */ /* 0x000fe20000400000 */
[----:B-1----:R-:W-:-:S04]  /*15a0*/  IMAD.WIDE R2, R16, 0x10, R2 ;  /* 0x0000001010027825 */ /* 0x002fc800078e0202 */
[----:B------:R-:W-:Y:S01]  /*15b0*/  FMUL R0, R0, 0.20000000298023223877 ;  /* 0x3e4ccccd00007820 */ /* 0x000fe20000400000 */
[----:B------:R-:W-:Y:S01]  /*15c0*/  FMUL R15, R14, 0.20000000298023223877 ;  /* 0x3e4ccccd0e0f7820 */ /* 0x000fe20000400000 */
[----:B--2---:R-:W-:-:S04]  /*15d0*/  IMAD.WIDE R12, R16, 0x10, R12 ;  /* 0x00000010100c7825 */ /* 0x004fc800078e020c */
[----:B---3-5:R-:W-:Y:S01]  /*15e0*/  FFMA R8, R4, 0.20000000298023223877, R8 ;  /* 0x3e4ccccd04087823 */ /* 0x028fe20000000008 */
[C---:B------:R-:W-:Y:S01]  /*15f0*/  FFMA R4, R17.reuse, 0.20000000298023223877, R4 ;  /* 0x3e4ccccd11047823 */ /* 0x040fe20000000004 */
[----:B------:R-:W-:Y:S01]  /*1600*/  FMUL R17, R17, 0.5 ;  /* 0x3f00000011117820 */ /* 0x000fe20000400000 */
[----:B------:R-:W-:Y:S01]  /*1610*/  FFMA R9, R5, 0.20000000298023223877, R9 ;  /* 0x3e4ccccd05097823 */ /* 0x000fe20000000009 */
[----:B------:R-:W-:Y:S01]  /*1620*/  FFMA R10, R6, 0.20000000298023223877, R10 ;  /* 0x3e4ccccd060a7823 */ /* 0x000fe2000000000a */
[----:B------:R-:W-:Y:S01]  /*1630*/  FFMA R5, R18, 0.20000000298023223877, R5 ;  /* 0x3e4ccccd12057823 */ /* 0x000fe20000000005 */
[----:B------:R-:W-:Y:S01]  /*1640*/  FMUL R17, R17, 0.20000000298023223877 ;  /* 0x3e4ccccd11117820 */ /* 0x000fe20000400000 */
[----:B------:R-:W-:Y:S01]  /*1650*/  FFMA R9, R0, 0.20000000298023223877, R9 ;  /* 0x3e4ccccd00097823 */ /* 0x000fe20000000009 */
[----:B------:R-:W-:Y:S01]  /*1660*/  FFMA R10, R15, 0.20000000298023223877, R10 ;  /* 0x3e4ccccd0f0a7823 */ /* 0x000fe2000000000a */
[----:B------:R-:W-:Y:S01]  /*1670*/  FFMA R6, R19, 0.20000000298023223877, R6 ;  /* 0x3e4ccccd13067823 */ /* 0x000fe20000000006 */
[----:B------:R-:W-:Y:S01]  /*1680*/  FFMA R8, R17, 0.20000000298023223877, R8 ;  /* 0x3e4ccccd11087823 */ /* 0x000fe20000000008 */
[----:B------:R-:W-:-:S04]  /*1690*/  FADD R7, RZ, R7 ;  /* 0x00000007ff077221 */ /* 0x000fc80000000000 */
[----:B------:R-:W-:Y:S04]  /*16a0*/  STG.E.128 desc[UR8][R2.64], R8 ;  /* 0x0000000802007986 */ /* 0x000fe8000c101d08 */
[----:B------:R-:W-:Y:S01]  /*16b0*/  STG.E.128 desc[UR8][R12.64], R4 ;  /* 0x000000040c007986 */ /* 0x000fe2000c101d08 */
[----:B------:R-:W-:Y:S05]  /*16c0*/  EXIT ;  /* 0x000000000000794d */ /* 0x000fea0003800000 */
        .weak           $__internal_0_$__cuda_sm20_rcp_rn_f32_slowpath
        .type           $__internal_0_$__cuda_sm20_rcp_rn_f32_slowpath,@function
        .size           $__internal_0_$__cuda_sm20_rcp_rn_f32_slowpath,($__internal_1_$__cuda_sm20_sqrt_rn_f32_slowpath - $__internal_0_$__cuda_sm20_rcp_rn_f32_slowpath)
$__internal_0_$__cuda_sm20_rcp_rn_f32_slowpath:
[----:B------:R-:W-:Y:S01]  /*16d0*/  SHF.L.U32 R12, R4, 0x1, RZ ;  /* 0x00000001040c7819 */ /* 0x000fe200000006ff */
[----:B------:R-:W-:Y:S03]  /*16e0*/  BSSY.RECONVERGENT B1, `(.L_x_47) ;  /* 0x0000030000017945 */ /* 0x000fe60003800200 */
[----:B------:R-:W-:-:S04]  /*16f0*/  SHF.R.U32.HI R12, RZ, 0x18, R12 ;  /* 0x00000018ff0c7819 */ /* 0x000fc8000001160c */
[----:B------:R-:W-:-:S13]  /*1700*/  ISETP.NE.U32.AND P0, PT, R12, RZ, PT ;  /* 0x000000ff0c00720c */ /* 0x000fda0003f05070 */
[----:B------:R-:W-:Y:S05]  /*1710*/  @P0 BRA `(.L_x_48) ;  /* 0x0000000000280947 */ /* 0x000fea0003800000 */
[----:B------:R-:W-:-:S04]  /*1720*/  SHF.L.U32 R12, R4, 0x1, RZ ;  /* 0x00000001040c7819 */ /* 0x000fc800000006ff */
[----:B------:R-:W-:-:S13]  /*1730*/  ISETP.NE.AND P0, PT, R12, RZ, PT ;  /* 0x000000ff0c00720c */ /* 0x000fda0003f05270 */
[----:B------:R-:W-:Y:S01]  /*1740*/  @P0 FFMA R23, R4, 1.84467440737095516160e+19, RZ ;  /* 0x5f80000004170823 */ /* 0x000fe200000000ff */
[----:B------:R-:W-:Y:S08]  /*1750*/  @!P0 MUFU.RCP R14, R4 ;  /* 0x00000004000e8308 */ /* 0x000ff00000001000 */
[----:B------:R-:W0:Y:S02]  /*1760*/  @P0 MUFU.RCP R12, R23 ;  /* 0x00000017000c0308 */ /* 0x000e240000001000 */
[----:B0-----:R-:W-:-:S04]  /*1770*/  @P0 FFMA R25, R23, R12, -1 ;  /* 0xbf80000017190423 */ /* 0x001fc8000000000c */
[----:B------:R-:W-:-:S04]  /*1780*/  @P0 FADD.FTZ R25, -R25, -RZ ;  /* 0x800000ff19190221 */ /* 0x000fc80000010100 */
[----:B------:R-:W-:-:S04]  /*1790*/  @P0 FFMA R25, R12, R25, R12 ;  /* 0x000000190c190223 */ /* 0x000fc8000000000c */
[----:B------:R-:W-:Y:S01]  /*17a0*/  @P0 FFMA R14, R25, 1.84467440737095516160e+19, RZ ;  /* 0x5f800000190e0823 */ /* 0x000fe200000000ff */
[----:B------:R-:W-:Y:S06]  /*17b0*/  BRA `(.L_x_49) ;  /* 0x0000000000887947 */ /* 0x000fec0003800000 */
.L_x_48:
[----:B------:R-:W-:-:S04]  /*17c0*/  IADD3 R14, PT, PT, R12, -0xfd, RZ ;  /* 0xffffff030c0e7810 */ /* 0x000fc80007ffe0ff */
[----:B------:R-:W-:-:S13]  /*17d0*/  ISETP.GT.U32.AND P0, PT, R14, 0x1, PT ;  /* 0x000000010e00780c */ /* 0x000fda0003f04070 */
[----:B------:R-:W-:Y:S05]  /*17e0*/  @P0 BRA `(.L_x_50) ;  /* 0x0000000000780947 */ /* 0x000fea0003800000 */
[----:B------:R-:W-:Y:S01]  /*17f0*/  LOP3.LUT R25, R4, 0x7fffff, RZ, 0xc0, !PT ;  /* 0x007fffff04197812 */ /* 0x000fe200078ec0ff */
[----:B------:R-:W-:-:S03]  /*1800*/  HFMA2 R23, -RZ, RZ, 0, 1.78813934326171875e-07 ;  /* 0x00000003ff177431 */ /* 0x000fc600000001ff */
[----:B------:R-:W-:-:S04]  /*1810*/  LOP3.LUT R25, R25, 0x3f800000, RZ, 0xfc, !PT ;  /* 0x3f80000019197812 */ /* 0x000fc800078efcff */
[----:B------:R-:W0:Y:S01]  /*1820*/  MUFU.RCP R29, R25 ;  /* 0x00000019001d7308 */ /* 0x000e220000001000 */
[----:B------:R-:W-:Y:S01]  /*1830*/  SHF.L.U32 R23, R23, R14, RZ ;  /* 0x0000000e17177219 */ /* 0x000fe200000006ff */
[----:B0-----:R-:W-:-:S04]  /*1840*/  FFMA R22, R25, R29, -1 ;  /* 0xbf80000019167423 */ /* 0x001fc8000000001d */
[----:B------:R-:W-:-:S04]  /*1850*/  FADD.FTZ R22, -R22, -RZ ;  /* 0x800000ff16167221 */ /* 0x000fc80000010100 */
[CCC-:B------:R-:W-:Y:S01]  /*1860*/  FFMA.RM R25, R29.reuse, R22.reuse, R29.reuse ;  /* 0x000000161d197223 */ /* 0x1c0fe2000000401d */
[----:B------:R-:W-:-:S04]  /*1870*/  FFMA.RP R22, R29, R22, R29 ;  /* 0x000000161d167223 */ /* 0x000fc8000000801d */
[C---:B------:R-:W-:Y:S02]  /*1880*/  LOP3.LUT R24, R25.reuse, 0x7fffff, RZ, 0xc0, !PT ;  /* 0x007fffff19187812 */ /* 0x040fe400078ec0ff */
[----:B------:R-:W-:Y:S02]  /*1890*/  FSETP.NEU.FTZ.AND P0, PT, R25, R22, PT ;  /* 0x000000161900720b */ /* 0x000fe40003f1d000 */
[----:B------:R-:W-:Y:S02]  /*18a0*/  LOP3.LUT R24, R24, 0x800000, RZ, 0xfc, !PT ;  /* 0x0080000018187812 */ /* 0x000fe400078efcff */
[----:B------:R-:W-:Y:S02]  /*18b0*/  SEL R22, RZ, 0xffffffff, !P0 ;  /* 0xffffffffff167807 */ /* 0x000fe40004000000 */
[----:B------:R-:W-:Y:S02]  /*18c0*/  LOP3.LUT R23, R23, R24, RZ, 0xc0, !PT ;  /* 0x0000001817177212 */ /* 0x000fe400078ec0ff */
[----:B------:R-:W-:-:S02]  /*18d0*/  IADD3 R25, PT, PT, -R22, RZ, RZ ;  /* 0x000000ff16197210 */ /* 0x000fc40007ffe1ff */
[-C--:B------:R-:W-:Y:S02]  /*18e0*/  SHF.R.U32.HI R23, RZ, R14.reuse, R23 ;  /* 0x0000000eff177219 */ /* 0x080fe40000011617 */
[----:B------:R-:W-:Y:S02]  /*18f0*/  LOP3.LUT P1, RZ, R25, R14, R24, 0xf8, !PT ;  /* 0x0000000e19ff7212 */ /* 0x000fe4000782f818 */
[C---:B------:R-:W-:Y:S02]  /*1900*/  LOP3.LUT P0, RZ, R23.reuse, 0x1, RZ, 0xc0, !PT ;  /* 0x0000000117ff7812 */ /* 0x040fe4000780c0ff */
[----:B------:R-:W-:Y:S02]  /*1910*/  LOP3.LUT P2, RZ, R23, 0x2, RZ, 0xc0, !PT ;  /* 0x0000000217ff7812 */ /* 0x000fe4000784c0ff */
[----:B------:R-:W-:Y:S02]  /*1920*/  IADD3 R23, PT, PT, R12, -0xfc, RZ ;  /* 0xffffff040c177810 */ /* 0x000fe40007ffe0ff */
[----:B------:R-:W-:-:S02]  /*1930*/  PLOP3.LUT P0, PT, P0, P1, P2, 0xe0, 0x0 ;  /* 0x000000000000781c */ /* 0x000fc40000703c20 */
[----:B------:R-:W-:Y:S02]  /*1940*/  LOP3.LUT P1, RZ, R4, 0x7fffff, RZ, 0xc0, !PT ;  /* 0x007fffff04ff7812 */ /* 0x000fe4000782c0ff */
[----:B------:R-:W-:Y:S02]  /*1950*/  SEL R14, RZ, 0x1, !P0 ;  /* 0x00000001ff0e7807 */ /* 0x000fe40004000000 */
[----:B------:R-:W-:Y:S02]  /*1960*/  SHF.R.U32.HI R23, RZ, R23, R24 ;  /* 0x00000017ff177219 */ /* 0x000fe40000011618 */
[----:B------:R-:W-:-:S04]  /*1970*/  IADD3 R14, PT, PT, -R14, RZ, RZ ;  /* 0x000000ff0e0e7210 */ /* 0x000fc80007ffe1ff */
[----:B------:R-:W-:-:S13]  /*1980*/  ISETP.GE.AND P0, PT, R14, RZ, PT ;  /* 0x000000ff0e00720c */ /* 0x000fda0003f06270 */
[----:B------:R-:W-:-:S04]  /*1990*/  @!P0 IADD3 R23, PT, PT, R23, 0x1, RZ ;  /* 0x0000000117178810 */ /* 0x000fc80007ffe0ff */
[----:B------:R-:W-:-:S04]  /*19a0*/  @!P1 SHF.L.U32 R23, R23, 0x1, RZ ;  /* 0x0000000117179819 */ /* 0x000fc800000006ff */
[----:B------:R-:W-:Y:S01]  /*19b0*/  LOP3.LUT R14, R23, 0x80000000, R4, 0xf8, !PT ;  /* 0x80000000170e7812 */ /* 0x000fe200078ef804 */
[----:B------:R-:W-:Y:S06]  /*19c0*/  BRA `(.L_x_49) ;  /* 0x0000000000047947 */ /* 0x000fec0003800000 */
.L_x_50:
[----:B------:R0:W1:Y:S02]  /*19d0*/  MUFU.RCP R14, R4 ;  /* 0x00000004000e7308 */ /* 0x0000640000001000 */
.L_x_49:
[----:B------:R-:W-:Y:S05]  /*19e0*/  BSYNC.RECONVERGENT B1 ;  /* 0x0000000000017941 */ /* 0x000fea0003800200 */
.L_x_47:
[----:B------:R-:W-:Y:S01]  /*19f0*/  HFMA2 R23, -RZ, RZ, 0, 0 ;  /* 0x00000000ff177431 */ /* 0x000fe200000001ff */
[----:B------:R-:W-:-:S04]  /*1a00*/  MOV R22, R6 ;  /* 0x0000000600167202 */ /* 0x000fc80000000f00 */
[----:B01----:R-:W-:Y:S05]  /*1a10*/  RET.REL.NODEC R22 `(_Z16calculate_forcesP6float4S0_S0_S0_) ;  /* 0xffffffe416787950 */ /* 0x003fea0003c3ffff */
        .weak           $__internal_1_$__cuda_sm20_sqrt_rn_f32_slowpath
        .type           $__internal_1_$__cuda_sm20_sqrt_rn_f32_slowpath,@function
        .size           $__internal_1_$__cuda_sm20_sqrt_rn_f32_slowpath,(.L_x_54 - $__internal_1_$__cuda_sm20_sqrt_rn_f32_slowpath)
$__internal_1_$__cuda_sm20_sqrt_rn_f32_slowpath:
[----:B------:R-:W-:-:S13]  /*1a20*/  LOP3.LUT P0, RZ, R6, 0x7fffffff, RZ, 0xc0, !PT ;  /* 0x7fffffff06ff7812 */ /* 0x000fda000780c0ff */
[----:B------:R-:W-:Y:S01]  /*1a30*/  @!P0 MOV R24, R6 ;  /* 0x0000000600188202 */ /* 0x000fe20000000f00 */
[----:B------:R-:W-:Y:S06]  /*1a40*/  @!P0 BRA `(.L_x_51) ;  /* 0x0000000000408947 */ /* 0x000fec0003800000 */
[----:B------:R-:W-:-:S13]  /*1a50*/  FSETP.GEU.FTZ.AND P0, PT, R6, RZ, PT ;  /* 0x000000ff0600720b */ /* 0x000fda0003f1e000 */
[----:B------:R-:W-:Y:S01]  /*1a60*/  @!P0 MOV R24, 0x7fffffff ;  /* 0x7fffffff00188802 */ /* 0x000fe20000000f00 */
[----:B------:R-:W-:Y:S06]  /*1a70*/  @!P0 BRA `(.L_x_51) ;  /* 0x0000000000348947 */ /* 0x000fec0003800000 */
[----:B------:R-:W-:-:S13]  /*1a80*/  FSETP.GTU.FTZ.AND P0, PT, |R6|, +INF , PT ;  /* 0x7f8000000600780b */ /* 0x000fda0003f1c200 */
[----:B------:R-:W-:Y:S01]  /*1a90*/  @P0 FADD.FTZ R24, R6, 1 ;  /* 0x3f80000006180421 */ /* 0x000fe20000010000 */
[----:B------:R-:W-:Y:S06]  /*1aa0*/  @P0 BRA `(.L_x_51) ;  /* 0x0000000000280947 */ /* 0x000fec0003800000 */
[----:B------:R-:W-:-:S13]  /*1ab0*/  FSETP.NEU.FTZ.AND P0, PT, |R6|, +INF , PT ;  /* 0x7f8000000600780b */ /* 0x000fda0003f1d200 */
[----:B------:R-:W-:Y:S01]  /*1ac0*/  @P0 FFMA R22, R6, 1.84467440737095516160e+19, RZ ;  /* 0x5f80000006160823 */ /* 0x000fe200000000ff */
[----:B------:R-:W-:-:S03]  /*1ad0*/  @!P0 MOV R24, R6 ;  /* 0x0000000600188202 */ /* 0x000fc60000000f00 */
[----:B------:R-:W0:Y:S02]  /*1ae0*/  @P0 MUFU.RSQ R25, R22 ;  /* 0x0000001600190308 */ /* 0x000e240000001400 */
[----:B0-----:R-:W-:Y:S01]  /*1af0*/  @P0 FMUL.FTZ R23, R22, R25 ;  /* 0x0000001916170220 */ /* 0x001fe20000410000 */
[----:B------:R-:W-:-:S03]  /*1b00*/  @P0 FMUL.FTZ R12, R25, 0.5 ;  /* 0x3f000000190c0820 */ /* 0x000fc60000410000 */
[----:B------:R-:W-:-:S04]  /*1b10*/  @P0 FADD.FTZ R14, -R23, -RZ ;  /* 0x800000ff170e0221 */ /* 0x000fc80000010100 */
[----:B------:R-:W-:-:S04]  /*1b20*/  @P0 FFMA R14, R23, R14, R22 ;  /* 0x0000000e170e0223 */ /* 0x000fc80000000016 */
[----:B------:R-:W-:-:S04]  /*1b30*/  @P0 FFMA R12, R14, R12, R23 ;  /* 0x0000000c0e0c0223 */ /* 0x000fc80000000017 */
[----:B------:R-:W-:-:S07]  /*1b40*/  @P0 FMUL.FTZ R24, R12, 2.3283064365386962891e-10 ;  /* 0x2f8000000c180820 */ /* 0x000fce0000410000 */
.L_x_51:
[----:B------:R-:W-:Y:S01]  /*1b50*/  HFMA2 R23, -RZ, RZ, 0, 0 ;  /* 0x00000000ff177431 */ /* 0x000fe200000001ff */
[----:B------:R-:W-:-:S04]  /*1b60*/  MOV R22, R4 ;  /* 0x0000000400167202 */ /* 0x000fc80000000f00 */
[----:B------:R-:W-:Y:S05]  /*1b70*/  RET.REL.NODEC R22 `(_Z16calculate_forcesP6float4S0_S0_S0_) ;  /* 0xffffffe416207950 */ /* 0x000fea0003c3ffff */
.L_x_52:
[----:B------:R-:W-:-:S00]  /*1b80*/  BRA `(.L_x_52) ;  /* 0xfffffffc00fc7947 */ /* 0x000fc0000383ffff */
[----:B------:R-:W-:-:S00]  /*1b90*/  NOP ;  /* 0x0000000000007918 */ /* 0x000fc00000000000 */
        /* <DEDUP_REMOVED lines=14> */
.L_x_54:


//--------------------- .nv.shared._Z16calculate_forcesP6float4S0_S0_S0_ --------------------------
	.section	.nv.shared._Z16calculate_forcesP6float4S0_S0_S0_,"aw",@nobits
	.sectionflags	@""
	.align	16
.nv.shared._Z16calculate_forcesP6float4S0_S0_S0_:
	.zero		5120


//--------------------- .nv.shared.reserved.0     --------------------------
	.section	.nv.shared.reserved.0,"aw",@nobits
	.weak		__nv_reservedSMEM_offset_0_alias
	.size		__nv_reservedSMEM_offset_0_alias, 0, 64
	.other		__nv_reservedSMEM_offset_0_alias,@"STO_CUDA_RESERVED_SHARED STV_DEFAULT"
__nv_reservedSMEM_offset_0_alias:
	.zero		0
	.zero		64


//--------------------- .nv.constant0._Z16calculate_forcesP6float4S0_S0_S0_ --------------------------
	.section	.nv.constant0._Z16calculate_forcesP6float4S0_S0_S0_,"a",@progbits
	.sectionflags	@""
	.align	4
.nv.constant0._Z16calculate_forcesP6float4S0_S0_S0_:
	.zero		928


//--------------------- SYMBOLS --------------------------

	.type		.nv.reservedSmem.offset0,@object
	.size		.nv.reservedSmem.offset0,0x4
	.type		.nv.reservedSmem.cap,@object
	.size		.nv.reservedSmem.cap,0x4
